//
// Generated by NVIDIA NVVM Compiler
//
// Compiler Build ID: CL-36424714
// Cuda compilation tools, release 13.0, V13.0.88
// Based on NVVM 20.0.0
//

.version 9.0
.target sm_100
.address_size 64

	// .globl	_Z15BlockGemmKernelPKfS0_Pfi
// _ZZ15BlockGemmKernelPKfS0_PfiE13shared_A_tile has been demoted
// _ZZ15BlockGemmKernelPKfS0_PfiE13shared_B_tile has been demoted

.visible .entry _Z15BlockGemmKernelPKfS0_Pfi(
	.param .u64 .ptr .align 1 _Z15BlockGemmKernelPKfS0_Pfi_param_0,
	.param .u64 .ptr .align 1 _Z15BlockGemmKernelPKfS0_Pfi_param_1,
	.param .u64 .ptr .align 1 _Z15BlockGemmKernelPKfS0_Pfi_param_2,
	.param .u32 _Z15BlockGemmKernelPKfS0_Pfi_param_3
)
{
	.reg .pred 	%p<8>;
	.reg .b32 	%r<43>;
	.reg .b32 	%f<111>;
	.reg .b64 	%rd<13>;
	// demoted variable
	.shared .align 4 .b8 _ZZ15BlockGemmKernelPKfS0_PfiE13shared_A_tile[4096];
	// demoted variable
	.shared .align 4 .b8 _ZZ15BlockGemmKernelPKfS0_PfiE13shared_B_tile[4096];
	ld.param.u64 	%rd3, [_Z15BlockGemmKernelPKfS0_Pfi_param_0];
	ld.param.u64 	%rd4, [_Z15BlockGemmKernelPKfS0_Pfi_param_1];
	ld.param.u64 	%rd5, [_Z15BlockGemmKernelPKfS0_Pfi_param_2];
	ld.param.u32 	%r24, [_Z15BlockGemmKernelPKfS0_Pfi_param_3];
	mov.u32 	%r38, %tid.x;
	mov.u32 	%r40, %tid.y;
	mov.u32 	%r25, %ctaid.y;
	shl.b32 	%r26, %r25, 5;
	add.s32 	%r3, %r26, %r40;
	mov.u32 	%r27, %ctaid.x;
	shl.b32 	%r4, %r27, 5;
	add.s32 	%r5, %r4, %r38;
	setp.lt.s32 	%p1, %r24, 1;
	mov.f32 	%f110, 0f00000000;
	@%p1 bra 	$L__BB0_7;
	add.s32 	%r28, %r24, 31;
	shr.u32 	%r29, %r28, 5;
	shl.b32 	%r30, %r40, 7;
	mov.u32 	%r31, _ZZ15BlockGemmKernelPKfS0_PfiE13shared_A_tile;
	add.s32 	%r6, %r31, %r30;
	shl.b32 	%r32, %r38, 2;
	add.s32 	%r7, %r6, %r32;
	mov.u32 	%r33, _ZZ15BlockGemmKernelPKfS0_PfiE13shared_B_tile;
	add.s32 	%r9, %r33, %r32;
	add.s32 	%r8, %r9, %r30;
	neg.s32 	%r42, %r29;
	mad.lo.s32 	%r34, %r40, %r24, %r38;
	add.s32 	%r41, %r34, %r4;
	shl.b32 	%r12, %r24, 5;
	mad.lo.s32 	%r39, %r24, %r3, %r38;
	cvta.to.global.u64 	%rd1, %rd3;
	cvta.to.global.u64 	%rd2, %rd4;
	mov.f32 	%f110, 0f00000000;
$L__BB0_2:
	setp.ge.u32 	%p2, %r3, %r24;
	setp.ge.s32 	%p3, %r38, %r24;
	mov.f32 	%f108, 0f00000000;
	or.pred  	%p4, %p2, %p3;
	@%p4 bra 	$L__BB0_4;
	mul.wide.u32 	%rd6, %r39, 4;
	add.s64 	%rd7, %rd1, %rd6;
	ld.global.f32 	%f108, [%rd7];
$L__BB0_4:
	st.shared.f32 	[%r7], %f108;
	mov.f32 	%f109, 0f00000000;
	max.s32 	%r35, %r5, %r40;
	setp.ge.s32 	%p5, %r35, %r24;
	@%p5 bra 	$L__BB0_6;
	mul.wide.s32 	%rd8, %r41, 4;
	add.s64 	%rd9, %rd2, %rd8;
	ld.global.f32 	%f109, [%rd9];
$L__BB0_6:
	st.shared.f32 	[%r8], %f109;
	bar.sync 	0;
	ld.shared.f32 	%f12, [%r6];
	ld.shared.f32 	%f13, [%r9];
	fma.rn.f32 	%f14, %f12, %f13, %f110;
	ld.shared.f32 	%f15, [%r6+4];
	ld.shared.f32 	%f16, [%r9+128];
	fma.rn.f32 	%f17, %f15, %f16, %f14;
	ld.shared.f32 	%f18, [%r6+8];
	ld.shared.f32 	%f19, [%r9+256];
	fma.rn.f32 	%f20, %f18, %f19, %f17;
	ld.shared.f32 	%f21, [%r6+12];
	ld.shared.f32 	%f22, [%r9+384];
	fma.rn.f32 	%f23, %f21, %f22, %f20;
	ld.shared.f32 	%f24, [%r6+16];
	ld.shared.f32 	%f25, [%r9+512];
	fma.rn.f32 	%f26, %f24, %f25, %f23;
	ld.shared.f32 	%f27, [%r6+20];
	ld.shared.f32 	%f28, [%r9+640];
	fma.rn.f32 	%f29, %f27, %f28, %f26;
	ld.shared.f32 	%f30, [%r6+24];
	ld.shared.f32 	%f31, [%r9+768];
	fma.rn.f32 	%f32, %f30, %f31, %f29;
	ld.shared.f32 	%f33, [%r6+28];
	ld.shared.f32 	%f34, [%r9+896];
	fma.rn.f32 	%f35, %f33, %f34, %f32;
	ld.shared.f32 	%f36, [%r6+32];
	ld.shared.f32 	%f37, [%r9+1024];
	fma.rn.f32 	%f38, %f36, %f37, %f35;
	ld.shared.f32 	%f39, [%r6+36];
	ld.shared.f32 	%f40, [%r9+1152];
	fma.rn.f32 	%f41, %f39, %f40, %f38;
	ld.shared.f32 	%f42, [%r6+40];
	ld.shared.f32 	%f43, [%r9+1280];
	fma.rn.f32 	%f44, %f42, %f43, %f41;
	ld.shared.f32 	%f45, [%r6+44];
	ld.shared.f32 	%f46, [%r9+1408];
	fma.rn.f32 	%f47, %f45, %f46, %f44;
	ld.shared.f32 	%f48, [%r6+48];
	ld.shared.f32 	%f49, [%r9+1536];
	fma.rn.f32 	%f50, %f48, %f49, %f47;
	ld.shared.f32 	%f51, [%r6+52];
	ld.shared.f32 	%f52, [%r9+1664];
	fma.rn.f32 	%f53, %f51, %f52, %f50;
	ld.shared.f32 	%f54, [%r6+56];
	ld.shared.f32 	%f55, [%r9+1792];
	fma.rn.f32 	%f56, %f54, %f55, %f53;
	ld.shared.f32 	%f57, [%r6+60];
	ld.shared.f32 	%f58, [%r9+1920];
	fma.rn.f32 	%f59, %f57, %f58, %f56;
	ld.shared.f32 	%f60, [%r6+64];
	ld.shared.f32 	%f61, [%r9+2048];
	fma.rn.f32 	%f62, %f60, %f61, %f59;
	ld.shared.f32 	%f63, [%r6+68];
	ld.shared.f32 	%f64, [%r9+2176];
	fma.rn.f32 	%f65, %f63, %f64, %f62;
	ld.shared.f32 	%f66, [%r6+72];
	ld.shared.f32 	%f67, [%r9+2304];
	fma.rn.f32 	%f68, %f66, %f67, %f65;
	ld.shared.f32 	%f69, [%r6+76];
	ld.shared.f32 	%f70, [%r9+2432];
	fma.rn.f32 	%f71, %f69, %f70, %f68;
	ld.shared.f32 	%f72, [%r6+80];
	ld.shared.f32 	%f73, [%r9+2560];
	fma.rn.f32 	%f74, %f72, %f73, %f71;
	ld.shared.f32 	%f75, [%r6+84];
	ld.shared.f32 	%f76, [%r9+2688];
	fma.rn.f32 	%f77, %f75, %f76, %f74;
	ld.shared.f32 	%f78, [%r6+88];
	ld.shared.f32 	%f79, [%r9+2816];
	fma.rn.f32 	%f80, %f78, %f79, %f77;
	ld.shared.f32 	%f81, [%r6+92];
	ld.shared.f32 	%f82, [%r9+2944];
	fma.rn.f32 	%f83, %f81, %f82, %f80;
	ld.shared.f32 	%f84, [%r6+96];
	ld.shared.f32 	%f85, [%r9+3072];
	fma.rn.f32 	%f86, %f84, %f85, %f83;
	ld.shared.f32 	%f87, [%r6+100];
	ld.shared.f32 	%f88, [%r9+3200];
	fma.rn.f32 	%f89, %f87, %f88, %f86;
	ld.shared.f32 	%f90, [%r6+104];
	ld.shared.f32 	%f91, [%r9+3328];
	fma.rn.f32 	%f92, %f90, %f91, %f89;
	ld.shared.f32 	%f93, [%r6+108];
	ld.shared.f32 	%f94, [%r9+3456];
	fma.rn.f32 	%f95, %f93, %f94, %f92;
	ld.shared.f32 	%f96, [%r6+112];
	ld.shared.f32 	%f97, [%r9+3584];
	fma.rn.f32 	%f98, %f96, %f97, %f95;
	ld.shared.f32 	%f99, [%r6+116];
	ld.shared.f32 	%f100, [%r9+3712];
	fma.rn.f32 	%f101, %f99, %f100, %f98;
	ld.shared.f32 	%f102, [%r6+120];
	ld.shared.f32 	%f103, [%r9+3840];
	fma.rn.f32 	%f104, %f102, %f103, %f101;
	ld.shared.f32 	%f105, [%r6+124];
	ld.shared.f32 	%f106, [%r9+3968];
	fma.rn.f32 	%f110, %f105, %f106, %f104;
	bar.sync 	0;
	add.s32 	%r42, %r42, 1;
	setp.ne.s32 	%p6, %r42, 0;
	add.s32 	%r41, %r41, %r12;
	add.s32 	%r40, %r40, 32;
	add.s32 	%r39, %r39, 32;
	add.s32 	%r38, %r38, 32;
	@%p6 bra 	$L__BB0_2;
$L__BB0_7:
	max.s32 	%r36, %r3, %r5;
	setp.ge.s32 	%p7, %r36, %r24;
	@%p7 bra 	$L__BB0_9;
	mad.lo.s32 	%r37, %r24, %r3, %r5;
	cvta.to.global.u64 	%rd10, %rd5;
	mul.wide.s32 	%rd11, %r37, 4;
	add.s64 	%rd12, %rd10, %rd11;
	st.global.f32 	[%rd12], %f110;
$L__BB0_9:
	ret;

}


// ===== COMPILED SASS (sm_100) =====

	.target	sm_100

	.elftype	@"ET_EXEC"


//--------------------- .note.nv.tkinfo           --------------------------
	.section	.note.nv.tkinfo,"",@"SHT_NOTE"
	.sectionflags	@"SHF_NOTE_NV_TKINFO"
	.tkinfo
        /*0018*/ 	.word	0x00000002
        /*0030*/ 	.string	""
        /*0030*/ 	.string	"ptxas"
        /*0030*/ 	.string	"Cuda compilation tools, release 13.0, V13.0.88"
        /*0030*/ 	.string	"Build cuda_13.0.r13.0/compiler.36424714_0"
        /*0030*/ 	.string	"-arch sm_100 -m 64 "



//--------------------- .note.nv.cuinfo           --------------------------
	.section	.note.nv.cuinfo,"",@"SHT_NOTE"
	.sectionflags	@"SHF_NOTE_NV_CUINFO"
        /*0018*/ 	.short	0x0002
        /*001a*/ 	.short	0x0064
        /*001c*/ 	.short	0x0082
	.zero		2


//--------------------- .nv.info                  --------------------------
	.section	.nv.info,"",@"SHT_CUDA_INFO"
	.align	4


	//----- nvinfo : EIATTR_REGCOUNT
	.align		4
        /*0000*/ 	.byte	0x04, 0x2f
        /*0002*/ 	.short	(.L_1 - .L_0)
	.align		4
.L_0:
        /*0004*/ 	.word	index@(_Z15BlockGemmKernelPKfS0_Pfi)
        /*0008*/ 	.word	0x00000020


	//----- nvinfo : EIATTR_FRAME_SIZE
	.align		4
.L_1:
        /*000c*/ 	.byte	0x04, 0x11
        /*000e*/ 	.short	(.L_3 - .L_2)
	.align		4
.L_2:
        /*0010*/ 	.word	index@(_Z15BlockGemmKernelPKfS0_Pfi)
        /*0014*/ 	.word	0x00000000


	//----- nvinfo : EIATTR_MIN_STACK_SIZE
	.align		4
.L_3:
        /*0018*/ 	.byte	0x04, 0x12
        /*001a*/ 	.short	(.L_5 - .L_4)
	.align		4
.L_4:
        /*001c*/ 	.word	index@(_Z15BlockGemmKernelPKfS0_Pfi)
        /*0020*/ 	.word	0x00000000
.L_5:


//--------------------- .nv.compat                --------------------------
	.section	.nv.compat,"",@"SHT_CUDA_COMPAT_INFO"
	.align	4
        /*0000*/ 	.byte	0x02, 0x09, 0x00, 0x00, 0x02, 0x02, 0x01, 0x00, 0x02, 0x05, 0x05, 0x00, 0x03, 0x07, 0x01, 0x01
        /*0010*/ 	.byte	0x02, 0x03, 0x00, 0x00, 0x02, 0x06, 0x01, 0x00, 0x04, 0x0b, 0x08, 0x00, 0x09, 0x00, 0x00, 0x00
        /*0020*/ 	.byte	0x00, 0x00, 0x00, 0x00


//--------------------- .nv.info._Z15BlockGemmKernelPKfS0_Pfi --------------------------
	.section	.nv.info._Z15BlockGemmKernelPKfS0_Pfi,"",@"SHT_CUDA_INFO"
	.sectionflags	@""
	.align	4


	//----- nvinfo : EIATTR_CUDA_API_VERSION
	.align		4
        /*0000*/ 	.byte	0x04, 0x37
        /*0002*/ 	.short	(.L_7 - .L_6)
.L_6:
        /*0004*/ 	.word	0x00000082


	//----- nvinfo : EIATTR_KPARAM_INFO
	.align		4
.L_7:
        /*0008*/ 	.byte	0x04, 0x17
        /*000a*/ 	.short	(.L_9 - .L_8)
.L_8:
        /*000c*/ 	.word	0x00000000
        /*0010*/ 	.short	0x0003
        /*0012*/ 	.short	0x0018
        /*0014*/ 	.byte	0x00, 0xf0, 0x11, 0x00


	//----- nvinfo : EIATTR_KPARAM_INFO
	.align		4
.L_9:
        /*0018*/ 	.byte	0x04, 0x17
        /*001a*/ 	.short	(.L_11 - .L_10)
.L_10:
        /*001c*/ 	.word	0x00000000
        /*0020*/ 	.short	0x0002
        /*0022*/ 	.short	0x0010
        /*0024*/ 	.byte	0x00, 0xf5, 0x21, 0x00


	//----- nvinfo : EIATTR_KPARAM_INFO
	.align		4
.L_11:
        /*0028*/ 	.byte	0x04, 0x17
        /*002a*/ 	.short	(.L_13 - .L_12)
.L_12:
        /*002c*/ 	.word	0x00000000
        /*0030*/ 	.short	0x0001
        /*0032*/ 	.short	0x0008
        /*0034*/ 	.byte	0x00, 0xf5, 0x21, 0x00


	//----- nvinfo : EIATTR_KPARAM_INFO
	.align		4
.L_13:
        /*0038*/ 	.byte	0x04, 0x17
        /*003a*/ 	.short	(.L_15 - .L_14)
.L_14:
        /*003c*/ 	.word	0x00000000
        /*0040*/ 	.short	0x0000
        /*0042*/ 	.short	0x0000
        /*0044*/ 	.byte	0x00, 0xf5, 0x21, 0x00


	//----- nvinfo : EIATTR_SPARSE_MMA_MASK
	.align		4
.L_15:
        /*0048*/ 	.byte	0x03, 0x50
        /*004a*/ 	.short	0x0000


	//----- nvinfo : EIATTR_MAXREG_COUNT
	.align		4
        /*004c*/ 	.byte	0x03, 0x1b
        /*004e*/ 	.short	0x00ff


	//----- nvinfo : EIATTR_NUM_BARRIERS
	.align		4
        /*0050*/ 	.byte	0x02, 0x4c
        /*0052*/ 	.byte	0x01
	.zero		1


	//----- nvinfo : EIATTR_MERCURY_ISA_VERSION
	.align		4
        /*0054*/ 	.byte	0x03, 0x5f
        /*0056*/ 	.short	0x0101


	//----- nvinfo : EIATTR_VRC_CTA_INIT_COUNT
	.align		4
        /*0058*/ 	.byte	0x02, 0x4a
	.zero		1
	.zero		1


	//----- nvinfo : EIATTR_EXIT_INSTR_OFFSETS
	.align		4
        /*005c*/ 	.byte	0x04, 0x1c
        /*005e*/ 	.short	(.L_17 - .L_16)


	//   ....[0]....
.L_16:
        /*0060*/ 	.word	0x00000800


	//   ....[1]....
        /*0064*/ 	.word	0x00000850


	//----- nvinfo : EIATTR_CBANK_PARAM_SIZE
	.align		4
.L_17:
        /*0068*/ 	.byte	0x03, 0x19
        /*006a*/ 	.short	0x001c


	//----- nvinfo : EIATTR_PARAM_CBANK
	.align		4
        /*006c*/ 	.byte	0x04, 0x0a
        /*006e*/ 	.short	(.L_19 - .L_18)
	.align		4
.L_18:
        /*0070*/ 	.word	index@(.nv.constant0._Z15BlockGemmKernelPKfS0_Pfi)
        /*0074*/ 	.short	0x0380
        /*0076*/ 	.short	0x001c


	//----- nvinfo : EIATTR_SW_WAR
	.align		4
.L_19:
        /*0078*/ 	.byte	0x04, 0x36
        /*007a*/ 	.short	(.L_21 - .L_20)
.L_20:
        /*007c*/ 	.word	0x00000008
.L_21:


//--------------------- .nv.callgraph             --------------------------
	.section	.nv.callgraph,"",@"SHT_CUDA_CALLGRAPH"
	.align	4
	.sectionentsize	8
	.align		4
        /*0000*/ 	.word	0x00000000
	.align		4
        /*0004*/ 	.word	0xffffffff
	.align		4
        /*0008*/ 	.word	0x00000000
	.align		4
        /*000c*/ 	.word	0xfffffffe
	.align		4
        /*0010*/ 	.word	0x00000000
	.align		4
        /*0014*/ 	.word	0xfffffffd
	.align		4
        /*0018*/ 	.word	0x00000000
	.align		4
        /*001c*/ 	.word	0xfffffffc


//--------------------- .text._Z15BlockGemmKernelPKfS0_Pfi --------------------------
	.section	.text._Z15BlockGemmKernelPKfS0_Pfi,"ax",@progbits
	.align	128
        .global         _Z15BlockGemmKernelPKfS0_Pfi
        .type           _Z15BlockGemmKernelPKfS0_Pfi,@function
        .size           _Z15BlockGemmKernelPKfS0_Pfi,(.L_x_3 - _Z15BlockGemmKernelPKfS0_Pfi)
        .other          _Z15BlockGemmKernelPKfS0_Pfi,@"STO_CUDA_ENTRY STV_DEFAULT"
_Z15BlockGemmKernelPKfS0_Pfi:
.text._Z15BlockGemmKernelPKfS0_Pfi:
[----:B------:R-:W-:Y:S01]  /*0000*/  LDC R1, c[0x0][0x37c] ;  /* 0x0000df00ff017b82 */ /* 0x000fe20000000800 */
[----:B------:R-:W0:Y:S01]  /*0010*/  LDCU UR4, c[0x0][0x398] ;  /* 0x00007300ff0477ac */ /* 0x000e220008000800 */
[----:B------:R-:W1:Y:S01]  /*0020*/  S2R R19, SR_TID.Y ;  /* 0x0000000000137919 */ /* 0x000e620000002200 */
[----:B------:R-:W-:Y:S01]  /*0030*/  HFMA2 R25, -RZ, RZ, 0, 0 ;  /* 0x00000000ff197431 */ /* 0x000fe200000001ff */
[----:B------:R-:W2:Y:S01]  /*0040*/  LDCU.64 UR8, c[0x0][0x358] ;  /* 0x00006b00ff0877ac */ /* 0x000ea20008000a00 */
[----:B------:R-:W1:Y:S01]  /*0050*/  S2R R0, SR_CTAID.Y ;  /* 0x0000000000007919 */ /* 0x000e620000002600 */
[----:B------:R-:W3:Y:S01]  /*0060*/  S2R R21, SR_TID.X ;  /* 0x0000000000157919 */ /* 0x000ee20000002100 */
[----:B------:R-:W3:Y:S01]  /*0070*/  S2R R4, SR_CTAID.X ;  /* 0x0000000000047919 */ /* 0x000ee20000002500 */
[----:B0-----:R-:W-:-:S04]  /*0080*/  MOV R6, UR4 ;  /* 0x0000000400067c02 */ /* 0x001fc80008000f00 */
[----:B------:R-:W-:Y:S02]  /*0090*/  ISETP.GE.AND P0, PT, R6, 0x1, PT ;  /* 0x000000010600780c */ /* 0x000fe40003f06270 */
[----:B-1----:R-:W-:Y:S02]  /*00a0*/  LEA R23, R0, R19, 0x5 ;  /* 0x0000001300177211 */ /* 0x002fe400078e28ff */
[----:B---3--:R-:W-:-:S09]  /*00b0*/  LEA R18, R4, R21, 0x5 ;  /* 0x0000001504127211 */ /* 0x008fd200078e28ff */
[----:B--2---:R-:W-:Y:S05]  /*00c0*/  @!P0 BRA `(.L_x_0) ;  /* 0x0000000400c48947 */ /* 0x004fea0003800000 */
[----:B------:R-:W0:Y:S01]  /*00d0*/  S2UR UR6, SR_CgaCtaId ;  /* 0x00000000000679c3 */ /* 0x000e220000008800 */
[----:B------:R-:W-:Y:S01]  /*00e0*/  UMOV UR4, 0x400 ;  /* 0x0000040000047882 */ /* 0x000fe20000000000 */
[----:B------:R-:W-:Y:S01]  /*00f0*/  IADD3 R2, PT, PT, R6, 0x1f, RZ ;  /* 0x0000001f06027810 */ /* 0x000fe20007ffe0ff */
[----:B------:R-:W-:Y:S01]  /*0100*/  UIADD3 UR5, UPT, UPT, UR4, 0x1000, URZ ;  /* 0x0000100004057890 */ /* 0x000fe2000fffe0ff */
[-CC-:B------:R-:W-:Y:S01]  /*0110*/  IMAD R17, R19, R6.reuse, R21.reuse ;  /* 0x0000000613117224 */ /* 0x180fe200078e0215 */
[----:B------:R-:W-:Y:S01]  /*0120*/  MOV R25, RZ ;  /* 0x000000ff00197202 */ /* 0x000fe20000000f00 */
[----:B------:R-:W-:Y:S01]  /*0130*/  IMAD R7, R23, R6, R21 ;  /* 0x0000000617077224 */ /* 0x000fe200078e0215 */
[----:B------:R-:W-:Y:S01]  /*0140*/  SHF.R.U32.HI R16, RZ, 0x5, R2 ;  /* 0x00000005ff107819 */ /* 0x000fe20000011602 */
[----:B------:R-:W1:Y:S01]  /*0150*/  LDC R0, c[0x0][0x398] ;  /* 0x0000e600ff007b82 */ /* 0x000e620000000800 */
[----:B------:R-:W-:Y:S02]  /*0160*/  LEA R17, R4, R17, 0x5 ;  /* 0x0000001104117211 */ /* 0x000fe400078e28ff */
[----:B------:R-:W-:Y:S01]  /*0170*/  IADD3 R16, PT, PT, -R16, RZ, RZ ;  /* 0x000000ff10107210 */ /* 0x000fe20007ffe1ff */
[----:B0-----:R-:W-:-:S02]  /*0180*/  ULEA UR4, UR6, UR4, 0x18 ;  /* 0x0000000406047291 */ /* 0x001fc4000f8ec0ff */
[----:B------:R-:W-:-:S04]  /*0190*/  ULEA UR5, UR6, UR5, 0x18 ;  /* 0x0000000506057291 */ /* 0x000fc8000f8ec0ff */
[----:B------:R-:W-:Y:S02]  /*01a0*/  LEA R5, R19, UR4, 0x7 ;  /* 0x0000000413057c11 */ /* 0x000fe4000f8e38ff */
[C---:B------:R-:W-:Y:S02]  /*01b0*/  LEA R2, R21.reuse, UR5, 0x2 ;  /* 0x0000000515027c11 */ /* 0x040fe4000f8e10ff */
[----:B------:R-:W-:Y:S02]  /*01c0*/  LEA R4, R21, R5, 0x2 ;  /* 0x0000000515047211 */ /* 0x000fe400078e10ff */
[----:B------:R-:W-:-:S07]  /*01d0*/  LEA R3, R19, R2, 0x7 ;  /* 0x0000000213037211 */ /* 0x000fce00078e38ff */
.L_x_1:
[----:B-1----:R-:W-:Y:S01]  /*01e0*/  MOV R6, R0 ;  /* 0x0000000000067202 */ /* 0x002fe20000000f00 */
[----:B------:R-:W-:Y:S01]  /*01f0*/  HFMA2 R29, -RZ, RZ, 0, 0 ;  /* 0x00000000ff1d7431 */ /* 0x000fe200000001ff */
[----:B------:R-:W-:Y:S02]  /*0200*/  VIMNMX R9, PT, PT, R18, R19, !PT ;  /* 0x0000001312097248 */ /* 0x000fe40007fe0100 */
[-C--:B------:R-:W-:Y:S02]  /*0210*/  ISETP.GE.AND P0, PT, R21, R6.reuse, PT ;  /* 0x000000061500720c */ /* 0x080fe40003f06270 */
[-C--:B------:R-:W-:Y:S02]  /*0220*/  ISETP.GE.AND P1, PT, R9, R6.reuse, PT ;  /* 0x000000060900720c */ /* 0x080fe40003f26270 */
[----:B------:R-:W-:Y:S02]  /*0230*/  ISETP.GE.U32.OR P0, PT, R23, R6, P0 ;  /* 0x000000061700720c */ /* 0x000fe40000706470 */
[----:B------:R-:W-:-:S09]  /*0240*/  MOV R20, RZ ;  /* 0x000000ff00147202 */ /* 0x000fd20000000f00 */
[----:B------:R-:W0:Y:S08]  /*0250*/  @!P1 LDC.64 R8, c[0x0][0x388] ;  /* 0x0000e200ff089b82 */ /* 0x000e300000000a00 */
[----:B------:R-:W1:Y:S01]  /*0260*/  @!P0 LDC.64 R10, c[0x0][0x380] ;  /* 0x0000e000ff0a8b82 */ /* 0x000e620000000a00 */
[----:B0-----:R-:W-:-:S05]  /*0270*/  @!P1 IMAD.WIDE R8, R17, 0x4, R8 ;  /* 0x0000000411089825 */ /* 0x001fca00078e0208 */
[----:B------:R-:W2:Y:S01]  /*0280*/  @!P1 LDG.E R20, desc[UR8][R8.64] ;  /* 0x0000000808149981 */ /* 0x000ea2000c1e1900 */
[----:B-1----:R-:W-:-:S05]  /*0290*/  @!P0 IMAD.WIDE.U32 R10, R7, 0x4, R10 ;  /* 0x00000004070a8825 */ /* 0x002fca00078e000a */
[----:B------:R-:W3:Y:S04]  /*02a0*/  @!P0 LDG.E R29, desc[UR8][R10.64] ;  /* 0x000000080a1d8981 */ /* 0x000ee8000c1e1900 */
[----:B---3--:R-:W-:Y:S04]  /*02b0*/  STS [R4], R29 ;  /* 0x0000001d04007388 */ /* 0x008fe80000000800 */
[----:B--2---:R-:W-:Y:S01]  /*02c0*/  STS [R3], R20 ;  /* 0x0000001403007388 */ /* 0x004fe20000000800 */
[----:B------:R-:W-:Y:S06]  /*02d0*/  BAR.SYNC.DEFER_BLOCKING 0x0 ;  /* 0x0000000000007b1d */ /* 0x000fec0000010000 */
[----:B------:R-:W-:Y:S04]  /*02e0*/  LDS R24, [R2] ;  /* 0x0000000002187984 */ /* 0x000fe80000000800 */
[----:B------:R-:W0:Y:S04]  /*02f0*/  LDS.128 R12, [R5] ;  /* 0x00000000050c7984 */ /* 0x000e280000000c00 */
[----:B------:R-:W1:Y:S04]  /*0300*/  LDS R26, [R2+0x80] ;  /* 0x00008000021a7984 */ /* 0x000e680000000800 */
[----:B------:R-:W2:Y:S04]  /*0310*/  LDS R27, [R2+0x100] ;  /* 0x00010000021b7984 */ /* 0x000ea80000000800 */
[----:B------:R-:W3:Y:S04]  /*0320*/  LDS R22, [R2+0x180] ;  /* 0x0001800002167984 */ /* 0x000ee80000000800 */
[----:B------:R-:W-:Y:S04]  /*0330*/  LDS.128 R8, [R5+0x10] ;  /* 0x0000100005087984 */ /* 0x000fe80000000c00 */
[----:B------:R-:W-:Y:S01]  /*0340*/  LDS R20, [R2+0x280] ;  /* 0x0002800002147984 */ /* 0x000fe20000000800 */
[----:B0-----:R-:W-:-:S03]  /*0350*/  FFMA R12, R12, R24, R25 ;  /* 0x000000180c0c7223 */ /* 0x001fc60000000019 */
[----:B------:R-:W0:Y:S01]  /*0360*/  LDS R25, [R2+0x200] ;  /* 0x0002000002197984 */ /* 0x000e220000000800 */
[----:B-1----:R-:W-:-:S03]  /*0370*/  FFMA R12, R26, R13, R12 ;  /* 0x0000000d1a0c7223 */ /* 0x002fc6000000000c */
[----:B------:R-:W-:Y:S01]  /*0380*/  LDS R24, [R2+0xb80] ;  /* 0x000b800002187984 */ /* 0x000fe20000000800 */
[----:B--2---:R-:W-:-:S03]  /*0390*/  FFMA R13, R27, R14, R12 ;  /* 0x0000000e1b0d7223 */ /* 0x004fc6000000000c */
[----:B------:R-:W1:Y:S01]  /*03a0*/  LDS R27, [R2+0x300] ;  /* 0x00030000021b7984 */ /* 0x000e620000000800 */
[----:B---3--:R-:W-:-:S03]  /*03b0*/  FFMA R13, R22, R15, R13 ;  /* 0x0000000f160d7223 */ /* 0x008fc6000000000d */
[----:B------:R-:W2:Y:S01]  /*03c0*/  LDS R22, [R2+0x380] ;  /* 0x0003800002167984 */ /* 0x000ea20000000800 */
[----:B0-----:R-:W-:-:S03]  /*03d0*/  FFMA R29, R8, R25, R13 ;  /* 0x00000019081d7223 */ /* 0x001fc6000000000d */
[----:B------:R-:W-:Y:S04]  /*03e0*/  LDS R25, [R2+0x400] ;  /* 0x0004000002197984 */ /* 0x000fe80000000800 */
[----:B------:R-:W0:Y:S01]  /*03f0*/  LDS.128 R12, [R5+0x20] ;  /* 0x00002000050c7984 */ /* 0x000e220000000c00 */
[----:B------:R-:W-:-:S03]  /*0400*/  FFMA R8, R20, R9, R29 ;  /* 0x0000000914087223 */ /* 0x000fc6000000001d */
[----:B------:R-:W3:Y:S01]  /*0410*/  LDS R20, [R2+0x480] ;  /* 0x0004800002147984 */ /* 0x000ee20000000800 */
[----:B-1----:R-:W-:-:S03]  /*0420*/  FFMA R9, R27, R10, R8 ;  /* 0x0000000a1b097223 */ /* 0x002fc60000000008 */
[----:B------:R-:W1:Y:S01]  /*0430*/  LDS R27, [R2+0x500] ;  /* 0x00050000021b7984 */ /* 0x000e620000000800 */
[----:B--2---:R-:W-:-:S03]  /*0440*/  FFMA R9, R22, R11, R9 ;  /* 0x0000000b16097223 */ /* 0x004fc60000000009 */
[----:B------:R-:W2:Y:S01]  /*0450*/  LDS R22, [R2+0x580] ;  /* 0x0005800002167984 */ /* 0x000ea20000000800 */
[----:B0-----:R-:W-:-:S03]  /*0460*/  FFMA R29, R12, R25, R9 ;  /* 0x000000190c1d7223 */ /* 0x001fc60000000009 */
[----:B------:R-:W-:Y:S04]  /*0470*/  LDS R25, [R2+0x600] ;  /* 0x0006000002197984 */ /* 0x000fe80000000800 */
[----:B------:R-:W0:Y:S01]  /*0480*/  LDS.128 R8, [R5+0x30] ;  /* 0x0000300005087984 */ /* 0x000e220000000c00 */
[----:B---3--:R-:W-:-:S03]  /*0490*/  FFMA R12, R20, R13, R29 ;  /* 0x0000000d140c7223 */ /* 0x008fc6000000001d */
        /* <DEDUP_REMOVED lines=22> */
[----:B------:R-:W-:Y:S04]  /*0600*/  LDS R29, [R2+0xc00] ;  /* 0x000c0000021d7984 */ /* 0x000fe80000000800 */
[----:B------:R-:W-:Y:S01]  /*0610*/  LDS R22, [R2+0xc80] ;  /* 0x000c800002167984 */ /* 0x000fe20000000800 */
[----:B0-----:R-:W-:-:S03]  /*0620*/  FFMA R25, R8, R25, R13 ;  /* 0x0000001908197223 */ /* 0x001fc6000000000d */
[----:B------:R-:W0:Y:S01]  /*0630*/  LDS.128 R12, [R5+0x60] ;  /* 0x00006000050c7984 */ /* 0x000e220000000c00 */
[----:B---3--:R-:W-:-:S03]  /*0640*/  FFMA R20, R20, R9, R25 ;  /* 0x0000000914147223 */ /* 0x008fc60000000019 */
[----:B------:R-:W2:Y:S01]  /*0650*/  LDS R25, [R2+0xd00] ;  /* 0x000d000002197984 */ /* 0x000ea20000000800 */
[----:B-1----:R-:W-:-:S03]  /*0660*/  FFMA R27, R27, R10, R20 ;  /* 0x0000000a1b1b7223 */ /* 0x002fc60000000014 */
[----:B------:R-:W1:Y:S01]  /*0670*/  LDS R20, [R2+0xd80] ;  /* 0x000d800002147984 */ /* 0x000e620000000800 */
[----:B------:R-:W-:-:S03]  /*0680*/  FFMA R11, R24, R11, R27 ;  /* 0x0000000b180b7223 */ /* 0x000fc6000000001b */
[----:B------:R-:W-:Y:S01]  /*0690*/  LDS R27, [R2+0xe00] ;  /* 0x000e0000021b7984 */ /* 0x000fe20000000800 */
[----:B0-----:R-:W-:-:S03]  /*06a0*/  FFMA R29, R12, R29, R11 ;  /* 0x0000001d0c1d7223 */ /* 0x001fc6000000000b */
[----:B------:R-:W0:Y:S01]  /*06b0*/  LDS.128 R8, [R5+0x70] ;  /* 0x0000700005087984 */ /* 0x000e220000000c00 */
[----:B------:R-:W-:-:S03]  /*06c0*/  FFMA R22, R22, R13, R29 ;  /* 0x0000000d16167223 */ /* 0x000fc6000000001d */
[----:B------:R-:W3:Y:S04]  /*06d0*/  LDS R29, [R2+0xe80] ;  /* 0x000e8000021d7984 */ /* 0x000ee80000000800 */
[----:B------:R-:W4:Y:S04]  /*06e0*/  LDS R13, [R2+0xf00] ;  /* 0x000f0000020d7984 */ /* 0x000f280000000800 */
[----:B------:R-:W5:Y:S01]  /*06f0*/  LDS R12, [R2+0xf80] ;  /* 0x000f8000020c7984 */ /* 0x000f620000000800 */
[----:B--2---:R-:W-:Y:S01]  /*0700*/  FFMA R25, R25, R14, R22 ;  /* 0x0000000e19197223 */ /* 0x004fe20000000016 */
[----:B------:R-:W-:-:S03]  /*0710*/  IADD3 R16, PT, PT, R16, 0x1, RZ ;  /* 0x0000000110107810 */ /* 0x000fc60007ffe0ff */
[----:B-1----:R-:W-:Y:S01]  /*0720*/  FFMA R15, R20, R15, R25 ;  /* 0x0000000f140f7223 */ /* 0x002fe20000000019 */
[----:B------:R-:W-:Y:S01]  /*0730*/  BAR.SYNC.DEFER_BLOCKING 0x0 ;  /* 0x0000000000007b1d */ /* 0x000fe20000010000 */
[----:B------:R-:W-:Y:S02]  /*0740*/  ISETP.NE.AND P0, PT, R16, RZ, PT ;  /* 0x000000ff1000720c */ /* 0x000fe40003f05270 */
[----:B------:R-:W-:Y:S02]  /*0750*/  IADD3 R19, PT, PT, R19, 0x20, RZ ;  /* 0x0000002013137810 */ /* 0x000fe40007ffe0ff */
[----:B------:R-:W-:Y:S02]  /*0760*/  IADD3 R21, PT, PT, R21, 0x20, RZ ;  /* 0x0000002015157810 */ /* 0x000fe40007ffe0ff */
[----:B------:R-:W-:Y:S02]  /*0770*/  LEA R17, R6, R17, 0x5 ;  /* 0x0000001106117211 */ /* 0x000fe400078e28ff */
[----:B------:R-:W-:Y:S01]  /*0780*/  IADD3 R7, PT, PT, R7, 0x20, RZ ;  /* 0x0000002007077810 */ /* 0x000fe20007ffe0ff */
[----:B0-----:R-:W-:-:S04]  /*0790*/  FFMA R8, R8, R27, R15 ;  /* 0x0000001b08087223 */ /* 0x001fc8000000000f */
[----:B---3--:R-:W-:-:S04]  /*07a0*/  FFMA R8, R29, R9, R8 ;  /* 0x000000091d087223 */ /* 0x008fc80000000008 */
[----:B----4-:R-:W-:-:S04]  /*07b0*/  FFMA R13, R13, R10, R8 ;  /* 0x0000000a0d0d7223 */ /* 0x010fc80000000008 */
[----:B-----5:R-:W-:Y:S01]  /*07c0*/  FFMA R25, R12, R11, R13 ;  /* 0x0000000b0c197223 */ /* 0x020fe2000000000d */
[----:B------:R-:W-:Y:S06]  /*07d0*/  @P0 BRA `(.L_x_1) ;  /* 0xfffffff800800947 */ /* 0x000fec000383ffff */
.L_x_0:
[----:B------:R-:W-:-:S04]  /*07e0*/  VIMNMX R3, PT, PT, R23, R18, !PT ;  /* 0x0000001217037248 */ /* 0x000fc80007fe0100 */
[----:B------:R-:W-:-:S13]  /*07f0*/  ISETP.GE.AND P0, PT, R3, R6, PT ;  /* 0x000000060300720c */ /* 0x000fda0003f06270 */
[----:B------:R-:W-:Y:S05]  /*0800*/  @P0 EXIT ;  /* 0x000000000000094d */ /* 0x000fea0003800000 */
[----:B------:R-:W0:Y:S01]  /*0810*/  LDC.64 R2, c[0x0][0x390] ;  /* 0x0000e400ff027b82 */ /* 0x000e220000000a00 */
[----:B------:R-:W-:-:S04]  /*0820*/  IMAD R23, R23, R6, R18 ;  /* 0x0000000617177224 */ /* 0x000fc800078e0212 */
[----:B0-----:R-:W-:-:S05]  /*0830*/  IMAD.WIDE R2, R23, 0x4, R2 ;  /* 0x0000000417027825 */ /* 0x001fca00078e0202 */
[----:B------:R-:W-:Y:S01]  /*0840*/  STG.E desc[UR8][R2.64], R25 ;  /* 0x0000001902007986 */ /* 0x000fe2000c101908 */
[----:B------:R-:W-:Y:S05]  /*0850*/  EXIT ;  /* 0x000000000000794d */ /* 0x000fea0003800000 */
.L_x_2:
[----:B------:R-:W-:-:S00]  /*0860*/  BRA `(.L_x_2) ;  /* 0xfffffffc00fc7947 */ /* 0x000fc0000383ffff */
[----:B------:R-:W-:-:S00]  /*0870*/  NOP ;  /* 0x0000000000007918 */ /* 0x000fc00000000000 */
        /* <DEDUP_REMOVED lines=8> */
.L_x_3:


//--------------------- .nv.shared._Z15BlockGemmKernelPKfS0_Pfi --------------------------
	.section	.nv.shared._Z15BlockGemmKernelPKfS0_Pfi,"aw",@nobits
	.sectionflags	@""
	.align	4
.nv.shared._Z15BlockGemmKernelPKfS0_Pfi:
	.zero		9216


//--------------------- .nv.shared.reserved.0     --------------------------
	.section	.nv.shared.reserved.0,"aw",@nobits
	.weak		__nv_reservedSMEM_offset_0_alias
	.size		__nv_reservedSMEM_offset_0_alias, 0, 64
	.other		__nv_reservedSMEM_offset_0_alias,@"STO_CUDA_RESERVED_SHARED STV_DEFAULT"
__nv_reservedSMEM_offset_0_alias:
	.zero		0
	.zero		64


//--------------------- .nv.constant0._Z15BlockGemmKernelPKfS0_Pfi --------------------------
	.section	.nv.constant0._Z15BlockGemmKernelPKfS0_Pfi,"a",@progbits
	.sectionflags	@""
	.align	4
.nv.constant0._Z15BlockGemmKernelPKfS0_Pfi:
	.zero		924


//--------------------- SYMBOLS --------------------------

	.type		.nv.reservedSmem.offset0,@object
	.size		.nv.reservedSmem.offset0,0x4
	.type		.nv.reservedSmem.cap,@object
	.size		.nv.reservedSmem.cap,0x4
